//
// Generated by NVIDIA NVVM Compiler
//
// Compiler Build ID: CL-36424714
// Cuda compilation tools, release 13.0, V13.0.88
// Based on NVVM 20.0.0
//

.version 9.0
.target sm_100
.address_size 64

	// .globl	max_pooling_2d

.visible .entry max_pooling_2d(
	.param .u64 .ptr .align 1 max_pooling_2d_param_0,
	.param .u64 .ptr .align 1 max_pooling_2d_param_1,
	.param .u64 .ptr .align 1 max_pooling_2d_param_2,
	.param .u64 .ptr .align 1 max_pooling_2d_param_3,
	.param .u64 .ptr .align 1 max_pooling_2d_param_4
)
{


	ret;

}
	// .globl	_Z16inputs_gradientsPiPfS0_S0_S0_
.visible .entry _Z16inputs_gradientsPiPfS0_S0_S0_(
	.param .u64 .ptr .align 1 _Z16inputs_gradientsPiPfS0_S0_S0__param_0,
	.param .u64 .ptr .align 1 _Z16inputs_gradientsPiPfS0_S0_S0__param_1,
	.param .u64 .ptr .align 1 _Z16inputs_gradientsPiPfS0_S0_S0__param_2,
	.param .u64 .ptr .align 1 _Z16inputs_gradientsPiPfS0_S0_S0__param_3,
	.param .u64 .ptr .align 1 _Z16inputs_gradientsPiPfS0_S0_S0__param_4
)
{


	ret;

}


// ===== COMPILED SASS (sm_100) =====

	.target	sm_100

	.elftype	@"ET_EXEC"


//--------------------- .note.nv.tkinfo           --------------------------
	.section	.note.nv.tkinfo,"",@"SHT_NOTE"
	.sectionflags	@"SHF_NOTE_NV_TKINFO"
	.tkinfo
        /*0018*/ 	.word	0x00000002
        /*0030*/ 	.string	""
        /*0030*/ 	.string	"ptxas"
        /*0030*/ 	.string	"Cuda compilation tools, release 13.0, V13.0.88"
        /*0030*/ 	.string	"Build cuda_13.0.r13.0/compiler.36424714_0"
        /*0030*/ 	.string	"-arch sm_100 -m 64 "



//--------------------- .note.nv.cuinfo           --------------------------
	.section	.note.nv.cuinfo,"",@"SHT_NOTE"
	.sectionflags	@"SHF_NOTE_NV_CUINFO"
        /*0018*/ 	.short	0x0002
        /*001a*/ 	.short	0x0064
        /*001c*/ 	.short	0x0082
	.zero		2


//--------------------- .nv.info                  --------------------------
	.section	.nv.info,"",@"SHT_CUDA_INFO"
	.align	4


	//----- nvinfo : EIATTR_REGCOUNT
	.align		4
        /*0000*/ 	.byte	0x04, 0x2f
        /*0002*/ 	.short	(.L_1 - .L_0)
	.align		4
.L_0:
        /*0004*/ 	.word	index@(max_pooling_2d)
        /*0008*/ 	.word	0x00000004


	//----- nvinfo : EIATTR_FRAME_SIZE
	.align		4
.L_1:
        /*000c*/ 	.byte	0x04, 0x11
        /*000e*/ 	.short	(.L_3 - .L_2)
	.align		4
.L_2:
        /*0010*/ 	.word	index@(max_pooling_2d)
        /*0014*/ 	.word	0x00000000


	//----- nvinfo : EIATTR_REGCOUNT
	.align		4
.L_3:
        /*0018*/ 	.byte	0x04, 0x2f
        /*001a*/ 	.short	(.L_5 - .L_4)
	.align		4
.L_4:
        /*001c*/ 	.word	index@(_Z16inputs_gradientsPiPfS0_S0_S0_)
        /*0020*/ 	.word	0x00000004


	//----- nvinfo : EIATTR_FRAME_SIZE
	.align		4
.L_5:
        /*0024*/ 	.byte	0x04, 0x11
        /*0026*/ 	.short	(.L_7 - .L_6)
	.align		4
.L_6:
        /*0028*/ 	.word	index@(_Z16inputs_gradientsPiPfS0_S0_S0_)
        /*002c*/ 	.word	0x00000000


	//----- nvinfo : EIATTR_MIN_STACK_SIZE
	.align		4
.L_7:
        /*0030*/ 	.byte	0x04, 0x12
        /*0032*/ 	.short	(.L_9 - .L_8)
	.align		4
.L_8:
        /*0034*/ 	.word	index@(_Z16inputs_gradientsPiPfS0_S0_S0_)
        /*0038*/ 	.word	0x00000000


	//----- nvinfo : EIATTR_MIN_STACK_SIZE
	.align		4
.L_9:
        /*003c*/ 	.byte	0x04, 0x12
        /*003e*/ 	.short	(.L_11 - .L_10)
	.align		4
.L_10:
        /*0040*/ 	.word	index@(max_pooling_2d)
        /*0044*/ 	.word	0x00000000
.L_11:


//--------------------- .nv.compat                --------------------------
	.section	.nv.compat,"",@"SHT_CUDA_COMPAT_INFO"
	.align	4
        /*0000*/ 	.byte	0x02, 0x09, 0x00, 0x00, 0x02, 0x02, 0x01, 0x00, 0x02, 0x05, 0x05, 0x00, 0x03, 0x07, 0x01, 0x01
        /*0010*/ 	.byte	0x02, 0x03, 0x00, 0x00, 0x02, 0x06, 0x01, 0x00, 0x04, 0x0b, 0x08, 0x00, 0x09, 0x00, 0x00, 0x00
        /*0020*/ 	.byte	0x00, 0x00, 0x00, 0x00


//--------------------- .nv.info._Z16inputs_gradientsPiPfS0_S0_S0_ --------------------------
	.section	.nv.info._Z16inputs_gradientsPiPfS0_S0_S0_,"",@"SHT_CUDA_INFO"
	.sectionflags	@""
	.align	4


	//----- nvinfo : EIATTR_CUDA_API_VERSION
	.align		4
        /*0000*/ 	.byte	0x04, 0x37
        /*0002*/ 	.short	(.L_13 - .L_12)
.L_12:
        /*0004*/ 	.word	0x00000082


	//----- nvinfo : EIATTR_KPARAM_INFO
	.align		4
.L_13:
        /*0008*/ 	.byte	0x04, 0x17
        /*000a*/ 	.short	(.L_15 - .L_14)
.L_14:
        /*000c*/ 	.word	0x00000000
        /*0010*/ 	.short	0x0004
        /*0012*/ 	.short	0x0020
        /*0014*/ 	.byte	0x00, 0xf5, 0x21, 0x00


	//----- nvinfo : EIATTR_KPARAM_INFO
	.align		4
.L_15:
        /*0018*/ 	.byte	0x04, 0x17
        /*001a*/ 	.short	(.L_17 - .L_16)
.L_16:
        /*001c*/ 	.word	0x00000000
        /*0020*/ 	.short	0x0003
        /*0022*/ 	.short	0x0018
        /*0024*/ 	.byte	0x00, 0xf5, 0x21, 0x00


	//----- nvinfo : EIATTR_KPARAM_INFO
	.align		4
.L_17:
        /*0028*/ 	.byte	0x04, 0x17
        /*002a*/ 	.short	(.L_19 - .L_18)
.L_18:
        /*002c*/ 	.word	0x00000000
        /*0030*/ 	.short	0x0002
        /*0032*/ 	.short	0x0010
        /*0034*/ 	.byte	0x00, 0xf5, 0x21, 0x00


	//----- nvinfo : EIATTR_KPARAM_INFO
	.align		4
.L_19:
        /*0038*/ 	.byte	0x04, 0x17
        /*003a*/ 	.short	(.L_21 - .L_20)
.L_20:
        /*003c*/ 	.word	0x00000000
        /*0040*/ 	.short	0x0001
        /*0042*/ 	.short	0x0008
        /*0044*/ 	.byte	0x00, 0xf5, 0x21, 0x00


	//----- nvinfo : EIATTR_KPARAM_INFO
	.align		4
.L_21:
        /*0048*/ 	.byte	0x04, 0x17
        /*004a*/ 	.short	(.L_23 - .L_22)
.L_22:
        /*004c*/ 	.word	0x00000000
        /*0050*/ 	.short	0x0000
        /*0052*/ 	.short	0x0000
        /*0054*/ 	.byte	0x00, 0xf5, 0x21, 0x00


	//----- nvinfo : EIATTR_SPARSE_MMA_MASK
	.align		4
.L_23:
        /*0058*/ 	.byte	0x03, 0x50
        /*005a*/ 	.short	0x0000


	//----- nvinfo : EIATTR_MAXREG_COUNT
	.align		4
        /*005c*/ 	.byte	0x03, 0x1b
        /*005e*/ 	.short	0x00ff


	//----- nvinfo : EIATTR_MERCURY_ISA_VERSION
	.align		4
        /*0060*/ 	.byte	0x03, 0x5f
        /*0062*/ 	.short	0x0101


	//----- nvinfo : EIATTR_VRC_CTA_INIT_COUNT
	.align		4
        /*0064*/ 	.byte	0x02, 0x4a
	.zero		1
	.zero		1


	//----- nvinfo : EIATTR_EXIT_INSTR_OFFSETS
	.align		4
        /*0068*/ 	.byte	0x04, 0x1c
        /*006a*/ 	.short	(.L_25 - .L_24)


	//   ....[0]....
.L_24:
        /*006c*/ 	.word	0x00000010


	//----- nvinfo : EIATTR_CBANK_PARAM_SIZE
	.align		4
.L_25:
        /*0070*/ 	.byte	0x03, 0x19
        /*0072*/ 	.short	0x0028


	//----- nvinfo : EIATTR_PARAM_CBANK
	.align		4
        /*0074*/ 	.byte	0x04, 0x0a
        /*0076*/ 	.short	(.L_27 - .L_26)
	.align		4
.L_26:
        /*0078*/ 	.word	index@(.nv.constant0._Z16inputs_gradientsPiPfS0_S0_S0_)
        /*007c*/ 	.short	0x0380
        /*007e*/ 	.short	0x0028


	//----- nvinfo : EIATTR_SW_WAR
	.align		4
.L_27:
        /*0080*/ 	.byte	0x04, 0x36
        /*0082*/ 	.short	(.L_29 - .L_28)
.L_28:
        /*0084*/ 	.word	0x00000008
.L_29:


//--------------------- .nv.info.max_pooling_2d   --------------------------
	.section	.nv.info.max_pooling_2d,"",@"SHT_CUDA_INFO"
	.sectionflags	@""
	.align	4


	//----- nvinfo : EIATTR_CUDA_API_VERSION
	.align		4
        /*0000*/ 	.byte	0x04, 0x37
        /*0002*/ 	.short	(.L_31 - .L_30)
.L_30:
        /*0004*/ 	.word	0x00000082


	//----- nvinfo : EIATTR_KPARAM_INFO
	.align		4
.L_31:
        /*0008*/ 	.byte	0x04, 0x17
        /*000a*/ 	.short	(.L_33 - .L_32)
.L_32:
        /*000c*/ 	.word	0x00000000
        /*0010*/ 	.short	0x0004
        /*0012*/ 	.short	0x0020
        /*0014*/ 	.byte	0x00, 0xf5, 0x21, 0x00


	//----- nvinfo : EIATTR_KPARAM_INFO
	.align		4
.L_33:
        /*0018*/ 	.byte	0x04, 0x17
        /*001a*/ 	.short	(.L_35 - .L_34)
.L_34:
        /*001c*/ 	.word	0x00000000
        /*0020*/ 	.short	0x0003
        /*0022*/ 	.short	0x0018
        /*0024*/ 	.byte	0x00, 0xf5, 0x21, 0x00


	//----- nvinfo : EIATTR_KPARAM_INFO
	.align		4
.L_35:
        /*0028*/ 	.byte	0x04, 0x17
        /*002a*/ 	.short	(.L_37 - .L_36)
.L_36:
        /*002c*/ 	.word	0x00000000
        /*0030*/ 	.short	0x0002
        /*0032*/ 	.short	0x0010
        /*0034*/ 	.byte	0x00, 0xf5, 0x21, 0x00


	//----- nvinfo : EIATTR_KPARAM_INFO
	.align		4
.L_37:
        /*0038*/ 	.byte	0x04, 0x17
        /*003a*/ 	.short	(.L_39 - .L_38)
.L_38:
        /*003c*/ 	.word	0x00000000
        /*0040*/ 	.short	0x0001
        /*0042*/ 	.short	0x0008
        /*0044*/ 	.byte	0x00, 0xf5, 0x21, 0x00


	//----- nvinfo : EIATTR_KPARAM_INFO
	.align		4
.L_39:
        /*0048*/ 	.byte	0x04, 0x17
        /*004a*/ 	.short	(.L_41 - .L_40)
.L_40:
        /*004c*/ 	.word	0x00000000
        /*0050*/ 	.short	0x0000
        /*0052*/ 	.short	0x0000
        /*0054*/ 	.byte	0x00, 0xf5, 0x21, 0x00


	//----- nvinfo : EIATTR_SPARSE_MMA_MASK
	.align		4
.L_41:
        /*0058*/ 	.byte	0x03, 0x50
        /*005a*/ 	.short	0x0000


	//----- nvinfo : EIATTR_MAXREG_COUNT
	.align		4
        /*005c*/ 	.byte	0x03, 0x1b
        /*005e*/ 	.short	0x00ff


	//----- nvinfo : EIATTR_MERCURY_ISA_VERSION
	.align		4
        /*0060*/ 	.byte	0x03, 0x5f
        /*0062*/ 	.short	0x0101


	//----- nvinfo : EIATTR_VRC_CTA_INIT_COUNT
	.align		4
        /*0064*/ 	.byte	0x02, 0x4a
	.zero		1
	.zero		1


	//----- nvinfo : EIATTR_EXIT_INSTR_OFFSETS
	.align		4
        /*0068*/ 	.byte	0x04, 0x1c
        /*006a*/ 	.short	(.L_43 - .L_42)


	//   ....[0]....
.L_42:
        /*006c*/ 	.word	0x00000010


	//----- nvinfo : EIATTR_CBANK_PARAM_SIZE
	.align		4
.L_43:
        /*0070*/ 	.byte	0x03, 0x19
        /*0072*/ 	.short	0x0028


	//----- nvinfo : EIATTR_PARAM_CBANK
	.align		4
        /*0074*/ 	.byte	0x04, 0x0a
        /*0076*/ 	.short	(.L_45 - .L_44)
	.align		4
.L_44:
        /*0078*/ 	.word	index@(.nv.constant0.max_pooling_2d)
        /*007c*/ 	.short	0x0380
        /*007e*/ 	.short	0x0028


	//----- nvinfo : EIATTR_SW_WAR
	.align		4
.L_45:
        /*0080*/ 	.byte	0x04, 0x36
        /*0082*/ 	.short	(.L_47 - .L_46)
.L_46:
        /*0084*/ 	.word	0x00000008
.L_47:


//--------------------- .nv.callgraph             --------------------------
	.section	.nv.callgraph,"",@"SHT_CUDA_CALLGRAPH"
	.align	4
	.sectionentsize	8
	.align		4
        /*0000*/ 	.word	0x00000000
	.align		4
        /*0004*/ 	.word	0xffffffff
	.align		4
        /*0008*/ 	.word	0x00000000
	.align		4
        /*000c*/ 	.word	0xfffffffe
	.align		4
        /*0010*/ 	.word	0x00000000
	.align		4
        /*0014*/ 	.word	0xfffffffd
	.align		4
        /*0018*/ 	.word	0x00000000
	.align		4
        /*001c*/ 	.word	0xfffffffc


//--------------------- .text._Z16inputs_gradientsPiPfS0_S0_S0_ --------------------------
	.section	.text._Z16inputs_gradientsPiPfS0_S0_S0_,"ax",@progbits
	.align	128
        .global         _Z16inputs_gradientsPiPfS0_S0_S0_
        .type           _Z16inputs_gradientsPiPfS0_S0_S0_,@function
        .size           _Z16inputs_gradientsPiPfS0_S0_S0_,(.L_x_2 - _Z16inputs_gradientsPiPfS0_S0_S0_)
        .other          _Z16inputs_gradientsPiPfS0_S0_S0_,@"STO_CUDA_ENTRY STV_DEFAULT"
_Z16inputs_gradientsPiPfS0_S0_S0_:
.text._Z16inputs_gradientsPiPfS0_S0_S0_:
[----:B------:R-:W-:Y:S01]  /*0000*/  LDC R1, c[0x0][0x37c] ;  /* 0x0000df00ff017b82 */ /* 0x000fe20000000800 */
[----:B------:R-:W-:Y:S05]  /*0010*/  EXIT ;  /* 0x000000000000794d */ /* 0x000fea0003800000 */
.L_x_0:
[----:B------:R-:W-:-:S00]  /*0020*/  BRA `(.L_x_0) ;  /* 0xfffffffc00fc7947 */ /* 0x000fc0000383ffff */
[----:B------:R-:W-:-:S00]  /*0030*/  NOP ;  /* 0x0000000000007918 */ /* 0x000fc00000000000 */
        /* <DEDUP_REMOVED lines=12> */
.L_x_2:


//--------------------- .text.max_pooling_2d      --------------------------
	.section	.text.max_pooling_2d,"ax",@progbits
	.align	128
        .global         max_pooling_2d
        .type           max_pooling_2d,@function
        .size           max_pooling_2d,(.L_x_3 - max_pooling_2d)
        .other          max_pooling_2d,@"STO_CUDA_ENTRY STV_DEFAULT"
max_pooling_2d:
.text.max_pooling_2d:
[----:B------:R-:W-:Y:S01]  /*0000*/  LDC R1, c[0x0][0x37c] ;  /* 0x0000df00ff017b82 */ /* 0x000fe20000000800 */
[----:B------:R-:W-:Y:S05]  /*0010*/  EXIT ;  /* 0x000000000000794d */ /* 0x000fea0003800000 */
.L_x_1:
        /* <DEDUP_REMOVED lines=14> */
.L_x_3:


//--------------------- .nv.shared.reserved.0     --------------------------
	.section	.nv.shared.reserved.0,"aw",@nobits
	.weak		__nv_reservedSMEM_offset_0_alias
	.size		__nv_reservedSMEM_offset_0_alias, 0, 64
	.other		__nv_reservedSMEM_offset_0_alias,@"STO_CUDA_RESERVED_SHARED STV_DEFAULT"
__nv_reservedSMEM_offset_0_alias:
	.zero		0
	.zero		64


//--------------------- .nv.constant0._Z16inputs_gradientsPiPfS0_S0_S0_ --------------------------
	.section	.nv.constant0._Z16inputs_gradientsPiPfS0_S0_S0_,"a",@progbits
	.sectionflags	@""
	.align	4
.nv.constant0._Z16inputs_gradientsPiPfS0_S0_S0_:
	.zero		936


//--------------------- .nv.constant0.max_pooling_2d --------------------------
	.section	.nv.constant0.max_pooling_2d,"a",@progbits
	.sectionflags	@""
	.align	4
.nv.constant0.max_pooling_2d:
	.zero		936


//--------------------- SYMBOLS --------------------------

	.type		.nv.reservedSmem.offset0,@object
	.size		.nv.reservedSmem.offset0,0x4
